//
// Generated by NVIDIA NVVM Compiler
//
// Compiler Build ID: CL-36424714
// Cuda compilation tools, release 13.0, V13.0.88
// Based on NVVM 20.0.0
//

.version 9.0
.target sm_100
.address_size 64

	// .globl	_Z20float_special_kernelPfPKfi

.visible .entry _Z20float_special_kernelPfPKfi(
	.param .u64 .ptr .align 1 _Z20float_special_kernelPfPKfi_param_0,
	.param .u64 .ptr .align 1 _Z20float_special_kernelPfPKfi_param_1,
	.param .u32 _Z20float_special_kernelPfPKfi_param_2
)
{
	.reg .pred 	%p<3>;
	.reg .b32 	%r<12>;
	.reg .b32 	%f<14>;
	.reg .b64 	%rd<8>;

	ld.param.u64 	%rd1, [_Z20float_special_kernelPfPKfi_param_0];
	ld.param.u64 	%rd2, [_Z20float_special_kernelPfPKfi_param_1];
	ld.param.u32 	%r2, [_Z20float_special_kernelPfPKfi_param_2];
	mov.u32 	%r3, %ctaid.x;
	mov.u32 	%r4, %ntid.x;
	mov.u32 	%r5, %tid.x;
	mad.lo.s32 	%r1, %r3, %r4, %r5;
	setp.ge.s32 	%p1, %r1, %r2;
	@%p1 bra 	$L__BB0_2;
	cvta.to.global.u64 	%rd3, %rd2;
	cvta.to.global.u64 	%rd4, %rd1;
	mul.wide.s32 	%rd5, %r1, 4;
	add.s64 	%rd6, %rd3, %rd5;
	ld.global.f32 	%f1, [%rd6];
	mov.b32 	%r6, %f1;
	and.b32  	%r7, %r6, 2147483647;
	mov.b32 	%f2, %r7;
	add.f32 	%f3, %f1, 0f3A83126F;
	div.rn.f32 	%f4, %f1, %f3;
	abs.f32 	%f5, %f4;
	setp.ne.f32 	%p2, %f5, 0f7F800000;
	mov.f32 	%f6, 0f7149F2CA;
	copysign.f32 	%f7, %f1, %f6;
	selp.f32 	%f8, %f4, %f7, %p2;
	add.f32 	%f9, %f2, 0f3F800000;
	mov.b32 	%r8, %f9;
	shr.u32 	%r9, %r8, 23;
	and.b32  	%r10, %r9, 255;
	add.s32 	%r11, %r10, -127;
	cvt.rn.f32.s32 	%f10, %r11;
	fma.rn.f32 	%f11, %f1, 0fBC23D70A, %f2;
	add.f32 	%f12, %f11, %f8;
	fma.rn.f32 	%f13, %f10, 0f3A83126F, %f12;
	add.s64 	%rd7, %rd4, %rd5;
	st.global.f32 	[%rd7], %f13;
$L__BB0_2:
	ret;

}


// ===== COMPILED SASS (sm_100) =====

	.target	sm_100

	.elftype	@"ET_EXEC"


//--------------------- .note.nv.tkinfo           --------------------------
	.section	.note.nv.tkinfo,"",@"SHT_NOTE"
	.sectionflags	@"SHF_NOTE_NV_TKINFO"
	.tkinfo
        /*0018*/ 	.word	0x00000002
        /*0030*/ 	.string	""
        /*0030*/ 	.string	"ptxas"
        /*0030*/ 	.string	"Cuda compilation tools, release 13.0, V13.0.88"
        /*0030*/ 	.string	"Build cuda_13.0.r13.0/compiler.36424714_0"
        /*0030*/ 	.string	"-arch sm_100 -m 64 "



//--------------------- .note.nv.cuinfo           --------------------------
	.section	.note.nv.cuinfo,"",@"SHT_NOTE"
	.sectionflags	@"SHF_NOTE_NV_CUINFO"
        /*0018*/ 	.short	0x0002
        /*001a*/ 	.short	0x0064
        /*001c*/ 	.short	0x0082
	.zero		2


//--------------------- .nv.info                  --------------------------
	.section	.nv.info,"",@"SHT_CUDA_INFO"
	.align	4


	//----- nvinfo : EIATTR_REGCOUNT
	.align		4
        /*0000*/ 	.byte	0x04, 0x2f
        /*0002*/ 	.short	(.L_1 - .L_0)
	.align		4
.L_0:
        /*0004*/ 	.word	index@(_Z20float_special_kernelPfPKfi)
        /*0008*/ 	.word	0x00000011


	//----- nvinfo : EIATTR_FRAME_SIZE
	.align		4
.L_1:
        /*000c*/ 	.byte	0x04, 0x11
        /*000e*/ 	.short	(.L_3 - .L_2)
	.align		4
.L_2:
        /*0010*/ 	.word	index@($__internal_0_$__cuda_sm3x_div_rn_noftz_f32_slowpath)
        /*0014*/ 	.word	0x00000000


	//----- nvinfo : EIATTR_FRAME_SIZE
	.align		4
.L_3:
        /*0018*/ 	.byte	0x04, 0x11
        /*001a*/ 	.short	(.L_5 - .L_4)
	.align		4
.L_4:
        /*001c*/ 	.word	index@(_Z20float_special_kernelPfPKfi)
        /*0020*/ 	.word	0x00000000


	//----- nvinfo : EIATTR_MIN_STACK_SIZE
	.align		4
.L_5:
        /*0024*/ 	.byte	0x04, 0x12
        /*0026*/ 	.short	(.L_7 - .L_6)
	.align		4
.L_6:
        /*0028*/ 	.word	index@(_Z20float_special_kernelPfPKfi)
        /*002c*/ 	.word	0x00000000
.L_7:


//--------------------- .nv.compat                --------------------------
	.section	.nv.compat,"",@"SHT_CUDA_COMPAT_INFO"
	.align	4
        /*0000*/ 	.byte	0x02, 0x09, 0x00, 0x00, 0x02, 0x02, 0x01, 0x00, 0x02, 0x05, 0x05, 0x00, 0x03, 0x07, 0x01, 0x01
        /*0010*/ 	.byte	0x02, 0x03, 0x00, 0x00, 0x02, 0x06, 0x01, 0x00, 0x04, 0x0b, 0x08, 0x00, 0x01, 0x00, 0x00, 0x00
        /*0020*/ 	.byte	0x00, 0x00, 0x00, 0x00


//--------------------- .nv.info._Z20float_special_kernelPfPKfi --------------------------
	.section	.nv.info._Z20float_special_kernelPfPKfi,"",@"SHT_CUDA_INFO"
	.sectionflags	@""
	.align	4


	//----- nvinfo : EIATTR_CUDA_API_VERSION
	.align		4
        /*0000*/ 	.byte	0x04, 0x37
        /*0002*/ 	.short	(.L_9 - .L_8)
.L_8:
        /*0004*/ 	.word	0x00000082


	//----- nvinfo : EIATTR_KPARAM_INFO
	.align		4
.L_9:
        /*0008*/ 	.byte	0x04, 0x17
        /*000a*/ 	.short	(.L_11 - .L_10)
.L_10:
        /*000c*/ 	.word	0x00000000
        /*0010*/ 	.short	0x0002
        /*0012*/ 	.short	0x0010
        /*0014*/ 	.byte	0x00, 0xf0, 0x11, 0x00


	//----- nvinfo : EIATTR_KPARAM_INFO
	.align		4
.L_11:
        /*0018*/ 	.byte	0x04, 0x17
        /*001a*/ 	.short	(.L_13 - .L_12)
.L_12:
        /*001c*/ 	.word	0x00000000
        /*0020*/ 	.short	0x0001
        /*0022*/ 	.short	0x0008
        /*0024*/ 	.byte	0x00, 0xf5, 0x21, 0x00


	//----- nvinfo : EIATTR_KPARAM_INFO
	.align		4
.L_13:
        /*0028*/ 	.byte	0x04, 0x17
        /*002a*/ 	.short	(.L_15 - .L_14)
.L_14:
        /*002c*/ 	.word	0x00000000
        /*0030*/ 	.short	0x0000
        /*0032*/ 	.short	0x0000
        /*0034*/ 	.byte	0x00, 0xf5, 0x21, 0x00


	//----- nvinfo : EIATTR_SPARSE_MMA_MASK
	.align		4
.L_15:
        /*0038*/ 	.byte	0x03, 0x50
        /*003a*/ 	.short	0x0000


	//----- nvinfo : EIATTR_MAXREG_COUNT
	.align		4
        /*003c*/ 	.byte	0x03, 0x1b
        /*003e*/ 	.short	0x00ff


	//----- nvinfo : EIATTR_MERCURY_ISA_VERSION
	.align		4
        /*0040*/ 	.byte	0x03, 0x5f
        /*0042*/ 	.short	0x0101


	//----- nvinfo : EIATTR_VRC_CTA_INIT_COUNT
	.align		4
        /*0044*/ 	.byte	0x02, 0x4a
	.zero		1
	.zero		1


	//----- nvinfo : EIATTR_EXIT_INSTR_OFFSETS
	.align		4
        /*0048*/ 	.byte	0x04, 0x1c
        /*004a*/ 	.short	(.L_17 - .L_16)


	//   ....[0]....
.L_16:
        /*004c*/ 	.word	0x00000070


	//   ....[1]....
        /*0050*/ 	.word	0x000002a0


	//----- nvinfo : EIATTR_CRS_STACK_SIZE
	.align		4
.L_17:
        /*0054*/ 	.byte	0x04, 0x1e
        /*0056*/ 	.short	(.L_19 - .L_18)
.L_18:
        /*0058*/ 	.word	0x00000000


	//----- nvinfo : EIATTR_CBANK_PARAM_SIZE
	.align		4
.L_19:
        /*005c*/ 	.byte	0x03, 0x19
        /*005e*/ 	.short	0x0014


	//----- nvinfo : EIATTR_PARAM_CBANK
	.align		4
        /*0060*/ 	.byte	0x04, 0x0a
        /*0062*/ 	.short	(.L_21 - .L_20)
	.align		4
.L_20:
        /*0064*/ 	.word	index@(.nv.constant0._Z20float_special_kernelPfPKfi)
        /*0068*/ 	.short	0x0380
        /*006a*/ 	.short	0x0014


	//----- nvinfo : EIATTR_SW_WAR
	.align		4
.L_21:
        /*006c*/ 	.byte	0x04, 0x36
        /*006e*/ 	.short	(.L_23 - .L_22)
.L_22:
        /*0070*/ 	.word	0x00000008
.L_23:


//--------------------- .nv.callgraph             --------------------------
	.section	.nv.callgraph,"",@"SHT_CUDA_CALLGRAPH"
	.align	4
	.sectionentsize	8
	.align		4
        /*0000*/ 	.word	0x00000000
	.align		4
        /*0004*/ 	.word	0xffffffff
	.align		4
        /*0008*/ 	.word	0x00000000
	.align		4
        /*000c*/ 	.word	0xfffffffe
	.align		4
        /*0010*/ 	.word	0x00000000
	.align		4
        /*0014*/ 	.word	0xfffffffd
	.align		4
        /*0018*/ 	.word	0x00000000
	.align		4
        /*001c*/ 	.word	0xfffffffc


//--------------------- .text._Z20float_special_kernelPfPKfi --------------------------
	.section	.text._Z20float_special_kernelPfPKfi,"ax",@progbits
	.align	128
        .global         _Z20float_special_kernelPfPKfi
        .type           _Z20float_special_kernelPfPKfi,@function
        .size           _Z20float_special_kernelPfPKfi,(.L_x_14 - _Z20float_special_kernelPfPKfi)
        .other          _Z20float_special_kernelPfPKfi,@"STO_CUDA_ENTRY STV_DEFAULT"
_Z20float_special_kernelPfPKfi:
.text._Z20float_special_kernelPfPKfi:
[----:B------:R-:W-:Y:S01]  /*0000*/  LDC R1, c[0x0][0x37c] ;  /* 0x0000df00ff017b82 */ /* 0x000fe20000000800 */
[----:B------:R-:W0:Y:S07]  /*0010*/  S2R R3, SR_TID.X ;  /* 0x0000000000037919 */ /* 0x000e2e0000002100 */
[----:B------:R-:W0:Y:S01]  /*0020*/  S2UR UR4, SR_CTAID.X ;  /* 0x00000000000479c3 */ /* 0x000e220000002500 */
[----:B------:R-:W1:Y:S07]  /*0030*/  LDCU UR5, c[0x0][0x390] ;  /* 0x00007200ff0577ac */ /* 0x000e6e0008000800 */
[----:B------:R-:W0:Y:S02]  /*0040*/  LDC R4, c[0x0][0x360] ;  /* 0x0000d800ff047b82 */ /* 0x000e240000000800 */
[----:B0-----:R-:W-:-:S05]  /*0050*/  IMAD R4, R4, UR4, R3 ;  /* 0x0000000404047c24 */ /* 0x001fca000f8e0203 */
[----:B-1----:R-:W-:-:S13]  /*0060*/  ISETP.GE.AND P0, PT, R4, UR5, PT ;  /* 0x0000000504007c0c */ /* 0x002fda000bf06270 */
[----:B------:R-:W-:Y:S05]  /*0070*/  @P0 EXIT ;  /* 0x000000000000094d */ /* 0x000fea0003800000 */
[----:B------:R-:W0:Y:S01]  /*0080*/  LDC.64 R2, c[0x0][0x388] ;  /* 0x0000e200ff027b82 */ /* 0x000e220000000a00 */
[----:B------:R-:W1:Y:S01]  /*0090*/  LDCU.64 UR4, c[0x0][0x358] ;  /* 0x00006b00ff0477ac */ /* 0x000e620008000a00 */
[----:B0-----:R-:W-:-:S05]  /*00a0*/  IMAD.WIDE R2, R4, 0x4, R2 ;  /* 0x0000000404027825 */ /* 0x001fca00078e0202 */
[----:B-1----:R-:W2:Y:S01]  /*00b0*/  LDG.E R0, desc[UR4][R2.64] ;  /* 0x0000000402007981 */ /* 0x002ea2000c1e1900 */
[----:B------:R-:W-:Y:S01]  /*00c0*/  BSSY.RECONVERGENT B0, `(.L_x_0) ;  /* 0x000000e000007945 */ /* 0x000fe20003800200 */
[----:B--2---:R-:W-:-:S04]  /*00d0*/  FADD R3, R0, 0.0010000000474974513054 ;  /* 0x3a83126f00037421 */ /* 0x004fc80000000000 */
[----:B------:R-:W0:Y:S08]  /*00e0*/  MUFU.RCP R6, R3 ;  /* 0x0000000300067308 */ /* 0x000e300000001000 */
[----:B------:R-:W1:Y:S01]  /*00f0*/  FCHK P0, R0, R3 ;  /* 0x0000000300007302 */ /* 0x000e620000000000 */
[----:B0-----:R-:W-:-:S04]  /*0100*/  FFMA R5, -R3, R6, 1 ;  /* 0x3f80000003057423 */ /* 0x001fc80000000106 */
[----:B------:R-:W-:Y:S01]  /*0110*/  FFMA R7, R6, R5, R6 ;  /* 0x0000000506077223 */ /* 0x000fe20000000006 */
[----:B------:R-:W-:-:S03]  /*0120*/  LOP3.LUT R5, R0, 0x7fffffff, RZ, 0xc0, !PT ;  /* 0x7fffffff00057812 */ /* 0x000fc600078ec0ff */
[----:B------:R-:W-:-:S04]  /*0130*/  FFMA R6, R0, R7, RZ ;  /* 0x0000000700067223 */ /* 0x000fc800000000ff */
[----:B------:R-:W-:-:S04]  /*0140*/  FFMA R8, -R3, R6, R0 ;  /* 0x0000000603087223 */ /* 0x000fc80000000100 */
[----:B------:R-:W-:Y:S01]  /*0150*/  FFMA R6, R7, R8, R6 ;  /* 0x0000000807067223 */ /* 0x000fe20000000006 */
[----:B-1----:R-:W-:Y:S06]  /*0160*/  @!P0 BRA `(.L_x_1) ;  /* 0x00000000000c8947 */ /* 0x002fec0003800000 */
[----:B------:R-:W-:-:S07]  /*0170*/  MOV R6, 0x190 ;  /* 0x0000019000067802 */ /* 0x000fce0000000f00 */
[----:B------:R-:W-:Y:S05]  /*0180*/  CALL.REL.NOINC `($__internal_0_$__cuda_sm3x_div_rn_noftz_f32_slowpath) ;  /* 0x0000000000487944 */ /* 0x000fea0003c00000 */
[----:B------:R-:W-:-:S07]  /*0190*/  IMAD.MOV.U32 R6, RZ, RZ, R2 ;  /* 0x000000ffff067224 */ /* 0x000fce00078e0002 */
.L_x_1:
[----:B------:R-:W-:Y:S05]  /*01a0*/  BSYNC.RECONVERGENT B0 ;  /* 0x0000000000007941 */ /* 0x000fea0003800200 */
.L_x_0:
[----:B------:R-:W0:Y:S01]  /*01b0*/  LDC.64 R2, c[0x0][0x380] ;  /* 0x0000e000ff027b82 */ /* 0x000e220000000a00 */
[----:B------:R-:W-:Y:S01]  /*01c0*/  FADD R7, R5, 1 ;  /* 0x3f80000005077421 */ /* 0x000fe20000000000 */
[----:B------:R-:W-:Y:S01]  /*01d0*/  IMAD.MOV.U32 R9, RZ, RZ, 0x7149f2ca ;  /* 0x7149f2caff097424 */ /* 0x000fe200078e00ff */
[----:B------:R-:W-:-:S03]  /*01e0*/  FSETP.NE.AND P0, PT, |R6|, +INF , PT ;  /* 0x7f8000000600780b */ /* 0x000fc60003f05200 */
[----:B------:R-:W-:Y:S02]  /*01f0*/  SHF.R.U32.HI R8, RZ, 0x17, R7 ;  /* 0x00000017ff087819 */ /* 0x000fe40000011607 */
[----:B------:R-:W-:Y:S01]  /*0200*/  LOP3.LUT R7, R9, 0x80000000, R0, 0xb8, !PT ;  /* 0x8000000009077812 */ /* 0x000fe200078eb800 */
[----:B------:R-:W-:Y:S01]  /*0210*/  FFMA R0, R0, -0.0099999997764825820923, R5 ;  /* 0xbc23d70a00007823 */ /* 0x000fe20000000005 */
[----:B------:R-:W-:Y:S02]  /*0220*/  LOP3.LUT R8, R8, 0xff, RZ, 0xc0, !PT ;  /* 0x000000ff08087812 */ /* 0x000fe400078ec0ff */
[----:B------:R-:W-:-:S03]  /*0230*/  FSEL R7, R6, R7, P0 ;  /* 0x0000000706077208 */ /* 0x000fc60000000000 */
[----:B------:R-:W-:Y:S02]  /*0240*/  VIADD R8, R8, 0xffffff81 ;  /* 0xffffff8108087836 */ /* 0x000fe40000000000 */
[----:B------:R-:W-:-:S03]  /*0250*/  FADD R7, R7, R0 ;  /* 0x0000000007077221 */ /* 0x000fc60000000000 */
[----:B------:R-:W-:Y:S01]  /*0260*/  I2FP.F32.S32 R8, R8 ;  /* 0x0000000800087245 */ /* 0x000fe20000201400 */
[----:B0-----:R-:W-:-:S04]  /*0270*/  IMAD.WIDE R2, R4, 0x4, R2 ;  /* 0x0000000404027825 */ /* 0x001fc800078e0202 */
[----:B------:R-:W-:-:S05]  /*0280*/  FFMA R7, R8, 0.0010000000474974513054, R7 ;  /* 0x3a83126f08077823 */ /* 0x000fca0000000007 */
[----:B------:R-:W-:Y:S01]  /*0290*/  STG.E desc[UR4][R2.64], R7 ;  /* 0x0000000702007986 */ /* 0x000fe2000c101904 */
[----:B------:R-:W-:Y:S05]  /*02a0*/  EXIT ;  /* 0x000000000000794d */ /* 0x000fea0003800000 */
        .weak           $__internal_0_$__cuda_sm3x_div_rn_noftz_f32_slowpath
        .type           $__internal_0_$__cuda_sm3x_div_rn_noftz_f32_slowpath,@function
        .size           $__internal_0_$__cuda_sm3x_div_rn_noftz_f32_slowpath,(.L_x_14 - $__internal_0_$__cuda_sm3x_div_rn_noftz_f32_slowpath)
$__internal_0_$__cuda_sm3x_div_rn_noftz_f32_slowpath:
[--C-:B------:R-:W-:Y:S01]  /*02b0*/  SHF.R.U32.HI R7, RZ, 0x17, R3.reuse ;  /* 0x00000017ff077819 */ /* 0x100fe20000011603 */
[----:B------:R-:W-:Y:S01]  /*02c0*/  BSSY.RECONVERGENT B1, `(.L_x_2) ;  /* 0x0000064000017945 */ /* 0x000fe20003800200 */
[--C-:B------:R-:W-:Y:S01]  /*02d0*/  SHF.R.U32.HI R2, RZ, 0x17, R0.reuse ;  /* 0x00000017ff027819 */ /* 0x100fe20000011600 */
[----:B------:R-:W-:Y:S01]  /*02e0*/  IMAD.MOV.U32 R8, RZ, RZ, R0 ;  /* 0x000000ffff087224 */ /* 0x000fe200078e0000 */
[----:B------:R-:W-:Y:S01]  /*02f0*/  LOP3.LUT R7, R7, 0xff, RZ, 0xc0, !PT ;  /* 0x000000ff07077812 */ /* 0x000fe200078ec0ff */
[----:B------:R-:W-:Y:S01]  /*0300*/  IMAD.MOV.U32 R9, RZ, RZ, R3 ;  /* 0x000000ffff097224 */ /* 0x000fe200078e0003 */
[----:B------:R-:W-:-:S03]  /*0310*/  LOP3.LUT R2, R2, 0xff, RZ, 0xc0, !PT ;  /* 0x000000ff02027812 */ /* 0x000fc600078ec0ff */
[----:B------:R-:W-:Y:S02]  /*0320*/  VIADD R12, R7, 0xffffffff ;  /* 0xffffffff070c7836 */ /* 0x000fe40000000000 */
[----:B------:R-:W-:-:S03]  /*0330*/  VIADD R11, R2, 0xffffffff ;  /* 0xffffffff020b7836 */ /* 0x000fc60000000000 */
[----:B------:R-:W-:-:S04]  /*0340*/  ISETP.GT.U32.AND P0, PT, R12, 0xfd, PT ;  /* 0x000000fd0c00780c */ /* 0x000fc80003f04070 */
[----:B------:R-:W-:-:S13]  /*0350*/  ISETP.GT.U32.OR P0, PT, R11, 0xfd, P0 ;  /* 0x000000fd0b00780c */ /* 0x000fda0000704470 */
[----:B------:R-:W-:Y:S01]  /*0360*/  @!P0 IMAD.MOV.U32 R10, RZ, RZ, RZ ;  /* 0x000000ffff0a8224 */ /* 0x000fe200078e00ff */
[----:B------:R-:W-:Y:S06]  /*0370*/  @!P0 BRA `(.L_x_3) ;  /* 0x00000000005c8947 */ /* 0x000fec0003800000 */
[----:B------:R-:W-:Y:S02]  /*0380*/  FSETP.GTU.FTZ.AND P0, PT, |R0|, +INF , PT ;  /* 0x7f8000000000780b */ /* 0x000fe40003f1c200 */
[----:B------:R-:W-:-:S04]  /*0390*/  FSETP.GTU.FTZ.AND P1, PT, |R3|, +INF , PT ;  /* 0x7f8000000300780b */ /* 0x000fc80003f3c200 */
[----:B------:R-:W-:-:S13]  /*03a0*/  PLOP3.LUT P0, PT, P0, P1, PT, 0xf8, 0x8f ;  /* 0x00000000008f781c */ /* 0x000fda0000703f70 */
[----:B------:R-:W-:Y:S05]  /*03b0*/  @P0 BRA `(.L_x_4) ;  /* 0x00000004004c0947 */ /* 0x000fea0003800000 */
[----:B------:R-:W-:-:S13]  /*03c0*/  LOP3.LUT P0, RZ, R9, 0x7fffffff, R8, 0xc8, !PT ;  /* 0x7fffffff09ff7812 */ /* 0x000fda000780c808 */
[----:B------:R-:W-:Y:S05]  /*03d0*/  @!P0 BRA `(.L_x_5) ;  /* 0x00000004003c8947 */ /* 0x000fea0003800000 */
[C---:B------:R-:W-:Y:S02]  /*03e0*/  FSETP.NEU.FTZ.AND P2, PT, |R0|.reuse, +INF , PT ;  /* 0x7f8000000000780b */ /* 0x040fe40003f5d200 */
[----:B------:R-:W-:Y:S02]  /*03f0*/  FSETP.NEU.FTZ.AND P1, PT, |R3|, +INF , PT ;  /* 0x7f8000000300780b */ /* 0x000fe40003f3d200 */
[----:B------:R-:W-:-:S11]  /*0400*/  FSETP.NEU.FTZ.AND P0, PT, |R0|, +INF , PT ;  /* 0x7f8000000000780b */ /* 0x000fd60003f1d200 */
[----:B------:R-:W-:Y:S05]  /*0410*/  @!P1 BRA !P2, `(.L_x_5) ;  /* 0x00000004002c9947 */ /* 0x000fea0005000000 */
[----:B------:R-:W-:-:S04]  /*0420*/  LOP3.LUT P2, RZ, R8, 0x7fffffff, RZ, 0xc0, !PT ;  /* 0x7fffffff08ff7812 */ /* 0x000fc8000784c0ff */
[----:B------:R-:W-:-:S13]  /*0430*/  PLOP3.LUT P1, PT, P1, P2, PT, 0x2f, 0xf2 ;  /* 0x0000000000f2781c */ /* 0x000fda0000f24577 */
[----:B------:R-:W-:Y:S05]  /*0440*/  @P1 BRA `(.L_x_6) ;  /* 0x0000000400181947 */ /* 0x000fea0003800000 */
[----:B------:R-:W-:-:S04]  /*0450*/  LOP3.LUT P1, RZ, R9, 0x7fffffff, RZ, 0xc0, !PT ;  /* 0x7fffffff09ff7812 */ /* 0x000fc8000782c0ff */
[----:B------:R-:W-:-:S13]  /*0460*/  PLOP3.LUT P0, PT, P0, P1, PT, 0x2f, 0xf2 ;  /* 0x0000000000f2781c */ /* 0x000fda0000702577 */
[----:B------:R-:W-:Y:S05]  /*0470*/  @P0 BRA `(.L_x_7) ;  /* 0x0000000400000947 */ /* 0x000fea0003800000 */
[----:B------:R-:W-:Y:S02]  /*0480*/  ISETP.GE.AND P0, PT, R11, RZ, PT ;  /* 0x000000ff0b00720c */ /* 0x000fe40003f06270 */
[----:B------:R-:W-:-:S11]  /*0490*/  ISETP.GE.AND P1, PT, R12, RZ, PT ;  /* 0x000000ff0c00720c */ /* 0x000fd60003f26270 */
[----:B------:R-:W-:Y:S02]  /*04a0*/  @P0 IMAD.MOV.U32 R10, RZ, RZ, RZ ;  /* 0x000000ffff0a0224 */ /* 0x000fe400078e00ff */
[----:B------:R-:W-:Y:S01]  /*04b0*/  @!P0 FFMA R8, R0, 1.84467440737095516160e+19, RZ ;  /* 0x5f80000000088823 */ /* 0x000fe200000000ff */
[----:B------:R-:W-:Y:S02]  /*04c0*/  @!P0 IMAD.MOV.U32 R10, RZ, RZ, -0x40 ;  /* 0xffffffc0ff0a8424 */ /* 0x000fe400078e00ff */
[----:B------:R-:W-:Y:S02]  /*04d0*/  @!P1 FFMA R9, R3, 1.84467440737095516160e+19, RZ ;  /* 0x5f80000003099823 */ /* 0x000fe400000000ff */
[----:B------:R-:W-:-:S07]  /*04e0*/  @!P1 VIADD R10, R10, 0x40 ;  /* 0x000000400a0a9836 */ /* 0x000fce0000000000 */
.L_x_3:
[----:B------:R-:W-:Y:S01]  /*04f0*/  LEA R12, R7, 0xc0800000, 0x17 ;  /* 0xc0800000070c7811 */ /* 0x000fe200078eb8ff */
[----:B------:R-:W-:Y:S01]  /*0500*/  VIADD R3, R2, 0xffffff81 ;  /* 0xffffff8102037836 */ /* 0x000fe20000000000 */
[----:B------:R-:W-:Y:S03]  /*0510*/  BSSY.RECONVERGENT B2, `(.L_x_8) ;  /* 0x0000035000027945 */ /* 0x000fe60003800200 */
[----:B------:R-:W-:Y:S01]  /*0520*/  IMAD.IADD R12, R9, 0x1, -R12 ;  /* 0x00000001090c7824 */ /* 0x000fe200078e0a0c */
[C---:B------:R-:W-:Y:S01]  /*0530*/  IADD3 R7, PT, PT, R3.reuse, 0x7f, -R7 ;  /* 0x0000007f03077810 */ /* 0x040fe20007ffe807 */
[----:B------:R-:W-:Y:S02]  /*0540*/  IMAD R2, R3, -0x800000, R8 ;  /* 0xff80000003027824 */ /* 0x000fe400078e0208 */
[----:B------:R-:W0:Y:S01]  /*0550*/  MUFU.RCP R9, R12 ;  /* 0x0000000c00097308 */ /* 0x000e220000001000 */
[----:B------:R-:W-:Y:S01]  /*0560*/  FADD.FTZ R11, -R12, -RZ ;  /* 0x800000ff0c0b7221 */ /* 0x000fe20000010100 */
[----:B------:R-:W-:-:S03]  /*0570*/  IMAD.IADD R7, R7, 0x1, R10 ;  /* 0x0000000107077824 */ /* 0x000fc600078e020a */
[----:B0-----:R-:W-:-:S04]  /*0580*/  FFMA R14, R9, R11, 1 ;  /* 0x3f800000090e7423 */ /* 0x001fc8000000000b */
[----:B------:R-:W-:-:S04]  /*0590*/  FFMA R13, R9, R14, R9 ;  /* 0x0000000e090d7223 */ /* 0x000fc80000000009 */
[----:B------:R-:W-:-:S04]  /*05a0*/  FFMA R8, R2, R13, RZ ;  /* 0x0000000d02087223 */ /* 0x000fc800000000ff */
[----:B------:R-:W-:-:S04]  /*05b0*/  FFMA R9, R11, R8, R2 ;  /* 0x000000080b097223 */ /* 0x000fc80000000002 */
[----:B------:R-:W-:-:S04]  /*05c0*/  FFMA R8, R13, R9, R8 ;  /* 0x000000090d087223 */ /* 0x000fc80000000008 */
[----:B------:R-:W-:-:S04]  /*05d0*/  FFMA R11, R11, R8, R2 ;  /* 0x000000080b0b7223 */ /* 0x000fc80000000002 */
[----:B------:R-:W-:-:S05]  /*05e0*/  FFMA R2, R13, R11, R8 ;  /* 0x0000000b0d027223 */ /* 0x000fca0000000008 */
[----:B------:R-:W-:-:S04]  /*05f0*/  SHF.R.U32.HI R3, RZ, 0x17, R2 ;  /* 0x00000017ff037819 */ /* 0x000fc80000011602 */
[----:B------:R-:W-:-:S05]  /*0600*/  LOP3.LUT R3, R3, 0xff, RZ, 0xc0, !PT ;  /* 0x000000ff03037812 */ /* 0x000fca00078ec0ff */
[----:B------:R-:W-:-:S04]  /*0610*/  IMAD.IADD R9, R3, 0x1, R7 ;  /* 0x0000000103097824 */ /* 0x000fc800078e0207 */
[----:B------:R-:W-:-:S05]  /*0620*/  VIADD R3, R9, 0xffffffff ;  /* 0xffffffff09037836 */ /* 0x000fca0000000000 */
[----:B------:R-:W-:-:S13]  /*0630*/  ISETP.GE.U32.AND P0, PT, R3, 0xfe, PT ;  /* 0x000000fe0300780c */ /* 0x000fda0003f06070 */
[----:B------:R-:W-:Y:S05]  /*0640*/  @!P0 BRA `(.L_x_9) ;  /* 0x0000000000808947 */ /* 0x000fea0003800000 */
[----:B------:R-:W-:-:S13]  /*0650*/  ISETP.GT.AND P0, PT, R9, 0xfe, PT ;  /* 0x000000fe0900780c */ /* 0x000fda0003f04270 */
[----:B------:R-:W-:Y:S05]  /*0660*/  @P0 BRA `(.L_x_10) ;  /* 0x00000000006c0947 */ /* 0x000fea0003800000 */
[----:B------:R-:W-:-:S13]  /*0670*/  ISETP.GE.AND P0, PT, R9, 0x1, PT ;  /* 0x000000010900780c */ /* 0x000fda0003f06270 */
[----:B------:R-:W-:Y:S05]  /*0680*/  @P0 BRA `(.L_x_11) ;  /* 0x0000000000740947 */ /* 0x000fea0003800000 */
[----:B------:R-:W-:Y:S02]  /*0690*/  ISETP.GE.AND P0, PT, R9, -0x18, PT ;  /* 0xffffffe80900780c */ /* 0x000fe40003f06270 */
[----:B------:R-:W-:-:S11]  /*06a0*/  LOP3.LUT R2, R2, 0x80000000, RZ, 0xc0, !PT ;  /* 0x8000000002027812 */ /* 0x000fd600078ec0ff */
[----:B------:R-:W-:Y:S05]  /*06b0*/  @!P0 BRA `(.L_x_11) ;  /* 0x0000000000688947 */ /* 0x000fea0003800000 */
[-CC-:B------:R-:W-:Y:S01]  /*06c0*/  FFMA.RZ R3, R13, R11.reuse, R8.reuse ;  /* 0x0000000b0d037223 */ /* 0x180fe2000000c008 */
[C---:B------:R-:W-:Y:S01]  /*06d0*/  VIADD R10, R9.reuse, 0x20 ;  /* 0x00000020090a7836 */ /* 0x040fe20000000000 */
[C---:B------:R-:W-:Y:S02]  /*06e0*/  ISETP.NE.AND P2, PT, R9.reuse, RZ, PT ;  /* 0x000000ff0900720c */ /* 0x040fe40003f45270 */
[----:B------:R-:W-:Y:S01]  /*06f0*/  ISETP.NE.AND P1, PT, R9, RZ, PT ;  /* 0x000000ff0900720c */ /* 0x000fe20003f25270 */
[----:B------:R-:W-:Y:S01]  /*0700*/  IMAD.MOV R9, RZ, RZ, -R9 ;  /* 0x000000ffff097224 */ /* 0x000fe200078e0a09 */
[----:B------:R-:W-:Y:S01]  /*0710*/  LOP3.LUT R7, R3, 0x7fffff, RZ, 0xc0, !PT ;  /* 0x007fffff03077812 */ /* 0x000fe200078ec0ff */
[CCC-:B------:R-:W-:Y:S01]  /*0720*/  FFMA.RP R3, R13.reuse, R11.reuse, R8.reuse ;  /* 0x0000000b0d037223 */ /* 0x1c0fe20000008008 */
[----:B------:R-:W-:Y:S02]  /*0730*/  FFMA.RM R8, R13, R11, R8 ;  /* 0x0000000b0d087223 */ /* 0x000fe40000004008 */
[----:B------:R-:W-:-:S03]  /*0740*/  LOP3.LUT R7, R7, 0x800000, RZ, 0xfc, !PT ;  /* 0x0080000007077812 */ /* 0x000fc600078efcff */
[----:B------:R-:W-:Y:S02]  /*0750*/  FSETP.NEU.FTZ.AND P0, PT, R3, R8, PT ;  /* 0x000000080300720b */ /* 0x000fe40003f1d000 */
[----:B------:R-:W-:Y:S02]  /*0760*/  SHF.L.U32 R10, R7, R10, RZ ;  /* 0x0000000a070a7219 */ /* 0x000fe400000006ff */
[----:B------:R-:W-:Y:S02]  /*0770*/  SEL R8, R9, RZ, P2 ;  /* 0x000000ff09087207 */ /* 0x000fe40001000000 */
[----:B------:R-:W-:Y:S02]  /*0780*/  ISETP.NE.AND P1, PT, R10, RZ, P1 ;  /* 0x000000ff0a00720c */ /* 0x000fe40000f25270 */
[----:B------:R-:W-:Y:S02]  /*0790*/  SHF.R.U32.HI R8, RZ, R8, R7 ;  /* 0x00000008ff087219 */ /* 0x000fe40000011607 */
[----:B------:R-:W-:-:S02]  /*07a0*/  PLOP3.LUT P0, PT, P0, P1, PT, 0xf8, 0x8f ;  /* 0x00000000008f781c */ /* 0x000fc40000703f70 */
[----:B------:R-:W-:Y:S02]  /*07b0*/  SHF.R.U32.HI R10, RZ, 0x1, R8 ;  /* 0x00000001ff0a7819 */ /* 0x000fe40000011608 */
[----:B------:R-:W-:-:S04]  /*07c0*/  SEL R3, RZ, 0x1, !P0 ;  /* 0x00000001ff037807 */ /* 0x000fc80004000000 */
[----:B------:R-:W-:-:S04]  /*07d0*/  LOP3.LUT R3, R3, 0x1, R10, 0xf8, !PT ;  /* 0x0000000103037812 */ /* 0x000fc800078ef80a */
[----:B------:R-:W-:-:S05]  /*07e0*/  LOP3.LUT R3, R3, R8, RZ, 0xc0, !PT ;  /* 0x0000000803037212 */ /* 0x000fca00078ec0ff */
[----:B------:R-:W-:-:S05]  /*07f0*/  IMAD.IADD R3, R10, 0x1, R3 ;  /* 0x000000010a037824 */ /* 0x000fca00078e0203 */
[----:B------:R-:W-:Y:S01]  /*0800*/  LOP3.LUT R2, R3, R2, RZ, 0xfc, !PT ;  /* 0x0000000203027212 */ /* 0x000fe200078efcff */
[----:B------:R-:W-:Y:S06]  /*0810*/  BRA `(.L_x_11) ;  /* 0x0000000000107947 */ /* 0x000fec0003800000 */
.L_x_10:
[----:B------:R-:W-:-:S04]  /*0820*/  LOP3.LUT R2, R2, 0x80000000, RZ, 0xc0, !PT ;  /* 0x8000000002027812 */ /* 0x000fc800078ec0ff */
[----:B------:R-:W-:Y:S01]  /*0830*/  LOP3.LUT R2, R2, 0x7f800000, RZ, 0xfc, !PT ;  /* 0x7f80000002027812 */ /* 0x000fe200078efcff */
[----:B------:R-:W-:Y:S06]  /*0840*/  BRA `(.L_x_11) ;  /* 0x0000000000047947 */ /* 0x000fec0003800000 */
.L_x_9:
[----:B------:R-:W-:-:S07]  /*0850*/  IMAD R2, R7, 0x800000, R2 ;  /* 0x0080000007027824 */ /* 0x000fce00078e0202 */
.L_x_11:
[----:B------:R-:W-:Y:S05]  /*0860*/  BSYNC.RECONVERGENT B2 ;  /* 0x0000000000027941 */ /* 0x000fea0003800200 */
.L_x_8:
[----:B------:R-:W-:Y:S05]  /*0870*/  BRA `(.L_x_12) ;  /* 0x0000000000207947 */ /* 0x000fea0003800000 */
.L_x_7:
[----:B------:R-:W-:-:S04]  /*0880*/  LOP3.LUT R2, R9, 0x80000000, R8, 0x48, !PT ;  /* 0x8000000009027812 */ /* 0x000fc800078e4808 */
[----:B------:R-:W-:Y:S01]  /*0890*/  LOP3.LUT R2, R2, 0x7f800000, RZ, 0xfc, !PT ;  /* 0x7f80000002027812 */ /* 0x000fe200078efcff */
[----:B------:R-:W-:Y:S06]  /*08a0*/  BRA `(.L_x_12) ;  /* 0x0000000000147947 */ /* 0x000fec0003800000 */
.L_x_6:
[----:B------:R-:W-:Y:S01]  /*08b0*/  LOP3.LUT R2, R9, 0x80000000, R8, 0x48, !PT ;  /* 0x8000000009027812 */ /* 0x000fe200078e4808 */
[----:B------:R-:W-:Y:S06]  /*08c0*/  BRA `(.L_x_12) ;  /* 0x00000000000c7947 */ /* 0x000fec0003800000 */
.L_x_5:
[----:B------:R-:W0:Y:S01]  /*08d0*/  MUFU.RSQ R2, -QNAN ;  /* 0xffc0000000027908 */ /* 0x000e220000001400 */
[----:B------:R-:W-:Y:S05]  /*08e0*/  BRA `(.L_x_12) ;  /* 0x0000000000047947 */ /* 0x000fea0003800000 */
.L_x_4:
[----:B------:R-:W-:-:S07]  /*08f0*/  FADD.FTZ R2, R0, R3 ;  /* 0x0000000300027221 */ /* 0x000fce0000010000 */
.L_x_12:
[----:B------:R-:W-:Y:S05]  /*0900*/  BSYNC.RECONVERGENT B1 ;  /* 0x0000000000017941 */ /* 0x000fea0003800200 */
.L_x_2:
[----:B------:R-:W-:-:S04]  /*0910*/  IMAD.MOV.U32 R7, RZ, RZ, 0x0 ;  /* 0x00000000ff077424 */ /* 0x000fc800078e00ff */
[----:B0-----:R-:W-:Y:S05]  /*0920*/  RET.REL.NODEC R6 `(_Z20float_special_kernelPfPKfi) ;  /* 0xfffffff406b47950 */ /* 0x001fea0003c3ffff */
.L_x_13:
[----:B------:R-:W-:-:S00]  /*0930*/  BRA `(.L_x_13) ;  /* 0xfffffffc00fc7947 */ /* 0x000fc0000383ffff */
[----:B------:R-:W-:-:S00]  /*0940*/  NOP ;  /* 0x0000000000007918 */ /* 0x000fc00000000000 */
        /* <DEDUP_REMOVED lines=11> */
.L_x_14:


//--------------------- .nv.shared.reserved.0     --------------------------
	.section	.nv.shared.reserved.0,"aw",@nobits
	.weak		__nv_reservedSMEM_offset_0_alias
	.size		__nv_reservedSMEM_offset_0_alias, 0, 64
	.other		__nv_reservedSMEM_offset_0_alias,@"STO_CUDA_RESERVED_SHARED STV_DEFAULT"
__nv_reservedSMEM_offset_0_alias:
	.zero		0
	.zero		64


//--------------------- .nv.constant0._Z20float_special_kernelPfPKfi --------------------------
	.section	.nv.constant0._Z20float_special_kernelPfPKfi,"a",@progbits
	.sectionflags	@""
	.align	4
.nv.constant0._Z20float_special_kernelPfPKfi:
	.zero		916


//--------------------- SYMBOLS --------------------------

	.type		.nv.reservedSmem.offset0,@object
	.size		.nv.reservedSmem.offset0,0x4
